//
// Generated by NVIDIA NVVM Compiler
//
// Compiler Build ID: CL-36424714
// Cuda compilation tools, release 13.0, V13.0.88
// Based on NVVM 20.0.0
//

.version 9.0
.target sm_100
.address_size 64

	// .globl	_Z15TiledMatrixMultiiiPiS_S_
// _ZZ15TiledMatrixMultiiiPiS_S_E2As has been demoted
// _ZZ15TiledMatrixMultiiiPiS_S_E2Bs has been demoted

.visible .entry _Z15TiledMatrixMultiiiPiS_S_(
	.param .u32 _Z15TiledMatrixMultiiiPiS_S__param_0,
	.param .u32 _Z15TiledMatrixMultiiiPiS_S__param_1,
	.param .u32 _Z15TiledMatrixMultiiiPiS_S__param_2,
	.param .u64 .ptr .align 1 _Z15TiledMatrixMultiiiPiS_S__param_3,
	.param .u64 .ptr .align 1 _Z15TiledMatrixMultiiiPiS_S__param_4,
	.param .u64 .ptr .align 1 _Z15TiledMatrixMultiiiPiS_S__param_5
)
{
	.reg .pred 	%p<12>;
	.reg .b32 	%r<158>;
	.reg .b64 	%rd<13>;
	// demoted variable
	.shared .align 4 .b8 _ZZ15TiledMatrixMultiiiPiS_S_E2As[4096];
	// demoted variable
	.shared .align 4 .b8 _ZZ15TiledMatrixMultiiiPiS_S_E2Bs[4096];
	ld.param.u32 	%r33, [_Z15TiledMatrixMultiiiPiS_S__param_0];
	ld.param.u32 	%r34, [_Z15TiledMatrixMultiiiPiS_S__param_1];
	ld.param.u32 	%r35, [_Z15TiledMatrixMultiiiPiS_S__param_2];
	ld.param.u64 	%rd3, [_Z15TiledMatrixMultiiiPiS_S__param_3];
	ld.param.u64 	%rd4, [_Z15TiledMatrixMultiiiPiS_S__param_4];
	ld.param.u64 	%rd5, [_Z15TiledMatrixMultiiiPiS_S__param_5];
	mov.u32 	%r1, %ctaid.y;
	shl.b32 	%r37, %r1, 5;
	mov.u32 	%r2, %tid.y;
	add.s32 	%r3, %r37, %r2;
	mov.u32 	%r4, %ctaid.x;
	shl.b32 	%r5, %r4, 5;
	mov.u32 	%r6, %tid.x;
	add.s32 	%r7, %r5, %r6;
	setp.lt.s32 	%p1, %r34, 1;
	mov.b32 	%r157, 0;
	@%p1 bra 	$L__BB0_7;
	add.s32 	%r39, %r34, 31;
	shr.u32 	%r40, %r39, 5;
	shl.b32 	%r41, %r2, 7;
	mov.u32 	%r42, _ZZ15TiledMatrixMultiiiPiS_S_E2As;
	add.s32 	%r8, %r42, %r41;
	shl.b32 	%r43, %r6, 2;
	add.s32 	%r9, %r8, %r43;
	mov.u32 	%r44, _ZZ15TiledMatrixMultiiiPiS_S_E2Bs;
	add.s32 	%r11, %r44, %r43;
	add.s32 	%r10, %r11, %r41;
	neg.s32 	%r153, %r40;
	mad.lo.s32 	%r45, %r2, %r35, %r6;
	add.s32 	%r152, %r45, %r5;
	shl.b32 	%r14, %r35, 5;
	mad.lo.s32 	%r150, %r34, %r3, %r6;
	cvta.to.global.u64 	%rd1, %rd3;
	cvta.to.global.u64 	%rd2, %rd4;
	mov.b32 	%r157, 0;
	mov.u32 	%r149, %r6;
	mov.u32 	%r151, %r2;
$L__BB0_2:
	setp.ge.s32 	%p2, %r3, %r33;
	setp.ge.u32 	%p3, %r149, %r34;
	mov.b32 	%r155, 0;
	or.pred  	%p4, %p3, %p2;
	@%p4 bra 	$L__BB0_4;
	mul.wide.u32 	%rd6, %r150, 4;
	add.s64 	%rd7, %rd1, %rd6;
	ld.global.u32 	%r155, [%rd7];
$L__BB0_4:
	setp.ge.s32 	%p5, %r7, %r35;
	st.shared.u32 	[%r9], %r155;
	setp.ge.u32 	%p6, %r151, %r34;
	mov.b32 	%r156, 0;
	or.pred  	%p7, %p5, %p6;
	@%p7 bra 	$L__BB0_6;
	mul.wide.u32 	%rd8, %r152, 4;
	add.s64 	%rd9, %rd2, %rd8;
	ld.global.u32 	%r156, [%rd9];
$L__BB0_6:
	st.shared.u32 	[%r10], %r156;
	bar.sync 	0;
	ld.shared.u32 	%r49, [%r8];
	ld.shared.u32 	%r50, [%r11];
	mad.lo.s32 	%r51, %r50, %r49, %r157;
	ld.shared.u32 	%r52, [%r8+4];
	ld.shared.u32 	%r53, [%r11+128];
	mad.lo.s32 	%r54, %r53, %r52, %r51;
	ld.shared.u32 	%r55, [%r8+8];
	ld.shared.u32 	%r56, [%r11+256];
	mad.lo.s32 	%r57, %r56, %r55, %r54;
	ld.shared.u32 	%r58, [%r8+12];
	ld.shared.u32 	%r59, [%r11+384];
	mad.lo.s32 	%r60, %r59, %r58, %r57;
	ld.shared.u32 	%r61, [%r8+16];
	ld.shared.u32 	%r62, [%r11+512];
	mad.lo.s32 	%r63, %r62, %r61, %r60;
	ld.shared.u32 	%r64, [%r8+20];
	ld.shared.u32 	%r65, [%r11+640];
	mad.lo.s32 	%r66, %r65, %r64, %r63;
	ld.shared.u32 	%r67, [%r8+24];
	ld.shared.u32 	%r68, [%r11+768];
	mad.lo.s32 	%r69, %r68, %r67, %r66;
	ld.shared.u32 	%r70, [%r8+28];
	ld.shared.u32 	%r71, [%r11+896];
	mad.lo.s32 	%r72, %r71, %r70, %r69;
	ld.shared.u32 	%r73, [%r8+32];
	ld.shared.u32 	%r74, [%r11+1024];
	mad.lo.s32 	%r75, %r74, %r73, %r72;
	ld.shared.u32 	%r76, [%r8+36];
	ld.shared.u32 	%r77, [%r11+1152];
	mad.lo.s32 	%r78, %r77, %r76, %r75;
	ld.shared.u32 	%r79, [%r8+40];
	ld.shared.u32 	%r80, [%r11+1280];
	mad.lo.s32 	%r81, %r80, %r79, %r78;
	ld.shared.u32 	%r82, [%r8+44];
	ld.shared.u32 	%r83, [%r11+1408];
	mad.lo.s32 	%r84, %r83, %r82, %r81;
	ld.shared.u32 	%r85, [%r8+48];
	ld.shared.u32 	%r86, [%r11+1536];
	mad.lo.s32 	%r87, %r86, %r85, %r84;
	ld.shared.u32 	%r88, [%r8+52];
	ld.shared.u32 	%r89, [%r11+1664];
	mad.lo.s32 	%r90, %r89, %r88, %r87;
	ld.shared.u32 	%r91, [%r8+56];
	ld.shared.u32 	%r92, [%r11+1792];
	mad.lo.s32 	%r93, %r92, %r91, %r90;
	ld.shared.u32 	%r94, [%r8+60];
	ld.shared.u32 	%r95, [%r11+1920];
	mad.lo.s32 	%r96, %r95, %r94, %r93;
	ld.shared.u32 	%r97, [%r8+64];
	ld.shared.u32 	%r98, [%r11+2048];
	mad.lo.s32 	%r99, %r98, %r97, %r96;
	ld.shared.u32 	%r100, [%r8+68];
	ld.shared.u32 	%r101, [%r11+2176];
	mad.lo.s32 	%r102, %r101, %r100, %r99;
	ld.shared.u32 	%r103, [%r8+72];
	ld.shared.u32 	%r104, [%r11+2304];
	mad.lo.s32 	%r105, %r104, %r103, %r102;
	ld.shared.u32 	%r106, [%r8+76];
	ld.shared.u32 	%r107, [%r11+2432];
	mad.lo.s32 	%r108, %r107, %r106, %r105;
	ld.shared.u32 	%r109, [%r8+80];
	ld.shared.u32 	%r110, [%r11+2560];
	mad.lo.s32 	%r111, %r110, %r109, %r108;
	ld.shared.u32 	%r112, [%r8+84];
	ld.shared.u32 	%r113, [%r11+2688];
	mad.lo.s32 	%r114, %r113, %r112, %r111;
	ld.shared.u32 	%r115, [%r8+88];
	ld.shared.u32 	%r116, [%r11+2816];
	mad.lo.s32 	%r117, %r116, %r115, %r114;
	ld.shared.u32 	%r118, [%r8+92];
	ld.shared.u32 	%r119, [%r11+2944];
	mad.lo.s32 	%r120, %r119, %r118, %r117;
	ld.shared.u32 	%r121, [%r8+96];
	ld.shared.u32 	%r122, [%r11+3072];
	mad.lo.s32 	%r123, %r122, %r121, %r120;
	ld.shared.u32 	%r124, [%r8+100];
	ld.shared.u32 	%r125, [%r11+3200];
	mad.lo.s32 	%r126, %r125, %r124, %r123;
	ld.shared.u32 	%r127, [%r8+104];
	ld.shared.u32 	%r128, [%r11+3328];
	mad.lo.s32 	%r129, %r128, %r127, %r126;
	ld.shared.u32 	%r130, [%r8+108];
	ld.shared.u32 	%r131, [%r11+3456];
	mad.lo.s32 	%r132, %r131, %r130, %r129;
	ld.shared.u32 	%r133, [%r8+112];
	ld.shared.u32 	%r134, [%r11+3584];
	mad.lo.s32 	%r135, %r134, %r133, %r132;
	ld.shared.u32 	%r136, [%r8+116];
	ld.shared.u32 	%r137, [%r11+3712];
	mad.lo.s32 	%r138, %r137, %r136, %r135;
	ld.shared.u32 	%r139, [%r8+120];
	ld.shared.u32 	%r140, [%r11+3840];
	mad.lo.s32 	%r141, %r140, %r139, %r138;
	ld.shared.u32 	%r142, [%r8+124];
	ld.shared.u32 	%r143, [%r11+3968];
	mad.lo.s32 	%r157, %r143, %r142, %r141;
	bar.sync 	0;
	add.s32 	%r153, %r153, 1;
	setp.ne.s32 	%p8, %r153, 0;
	add.s32 	%r152, %r152, %r14;
	add.s32 	%r151, %r151, 32;
	add.s32 	%r150, %r150, 32;
	add.s32 	%r149, %r149, 32;
	@%p8 bra 	$L__BB0_2;
$L__BB0_7:
	setp.ge.s32 	%p9, %r3, %r33;
	setp.ge.s32 	%p10, %r7, %r35;
	or.pred  	%p11, %p9, %p10;
	@%p11 bra 	$L__BB0_9;
	mov.u32 	%r144, %ntid.y;
	mad.lo.s32 	%r145, %r1, %r144, %r2;
	mov.u32 	%r146, %ntid.x;
	mad.lo.s32 	%r147, %r4, %r146, %r6;
	mad.lo.s32 	%r148, %r35, %r145, %r147;
	cvta.to.global.u64 	%rd10, %rd5;
	mul.wide.u32 	%rd11, %r148, 4;
	add.s64 	%rd12, %rd10, %rd11;
	st.global.u32 	[%rd12], %r157;
$L__BB0_9:
	ret;

}


// ===== COMPILED SASS (sm_100) =====

	.target	sm_100

	.elftype	@"ET_EXEC"


//--------------------- .note.nv.tkinfo           --------------------------
	.section	.note.nv.tkinfo,"",@"SHT_NOTE"
	.sectionflags	@"SHF_NOTE_NV_TKINFO"
	.tkinfo
        /*0018*/ 	.word	0x00000002
        /*0030*/ 	.string	""
        /*0030*/ 	.string	"ptxas"
        /*0030*/ 	.string	"Cuda compilation tools, release 13.0, V13.0.88"
        /*0030*/ 	.string	"Build cuda_13.0.r13.0/compiler.36424714_0"
        /*0030*/ 	.string	"-arch sm_100 -m 64 "



//--------------------- .note.nv.cuinfo           --------------------------
	.section	.note.nv.cuinfo,"",@"SHT_NOTE"
	.sectionflags	@"SHF_NOTE_NV_CUINFO"
        /*0018*/ 	.short	0x0002
        /*001a*/ 	.short	0x0064
        /*001c*/ 	.short	0x0082
	.zero		2


//--------------------- .nv.info                  --------------------------
	.section	.nv.info,"",@"SHT_CUDA_INFO"
	.align	4


	//----- nvinfo : EIATTR_REGCOUNT
	.align		4
        /*0000*/ 	.byte	0x04, 0x2f
        /*0002*/ 	.short	(.L_1 - .L_0)
	.align		4
.L_0:
        /*0004*/ 	.word	index@(_Z15TiledMatrixMultiiiPiS_S_)
        /*0008*/ 	.word	0x00000020


	//----- nvinfo : EIATTR_FRAME_SIZE
	.align		4
.L_1:
        /*000c*/ 	.byte	0x04, 0x11
        /*000e*/ 	.short	(.L_3 - .L_2)
	.align		4
.L_2:
        /*0010*/ 	.word	index@(_Z15TiledMatrixMultiiiPiS_S_)
        /*0014*/ 	.word	0x00000000


	//----- nvinfo : EIATTR_MIN_STACK_SIZE
	.align		4
.L_3:
        /*0018*/ 	.byte	0x04, 0x12
        /*001a*/ 	.short	(.L_5 - .L_4)
	.align		4
.L_4:
        /*001c*/ 	.word	index@(_Z15TiledMatrixMultiiiPiS_S_)
        /*0020*/ 	.word	0x00000000
.L_5:


//--------------------- .nv.compat                --------------------------
	.section	.nv.compat,"",@"SHT_CUDA_COMPAT_INFO"
	.align	4
        /*0000*/ 	.byte	0x02, 0x09, 0x00, 0x00, 0x02, 0x02, 0x01, 0x00, 0x02, 0x05, 0x05, 0x00, 0x03, 0x07, 0x01, 0x01
        /*0010*/ 	.byte	0x02, 0x03, 0x00, 0x00, 0x02, 0x06, 0x01, 0x00, 0x04, 0x0b, 0x08, 0x00, 0x09, 0x00, 0x00, 0x00
        /*0020*/ 	.byte	0x00, 0x00, 0x00, 0x00


//--------------------- .nv.info._Z15TiledMatrixMultiiiPiS_S_ --------------------------
	.section	.nv.info._Z15TiledMatrixMultiiiPiS_S_,"",@"SHT_CUDA_INFO"
	.sectionflags	@""
	.align	4


	//----- nvinfo : EIATTR_CUDA_API_VERSION
	.align		4
        /*0000*/ 	.byte	0x04, 0x37
        /*0002*/ 	.short	(.L_7 - .L_6)
.L_6:
        /*0004*/ 	.word	0x00000082


	//----- nvinfo : EIATTR_KPARAM_INFO
	.align		4
.L_7:
        /*0008*/ 	.byte	0x04, 0x17
        /*000a*/ 	.short	(.L_9 - .L_8)
.L_8:
        /*000c*/ 	.word	0x00000000
        /*0010*/ 	.short	0x0005
        /*0012*/ 	.short	0x0020
        /*0014*/ 	.byte	0x00, 0xf5, 0x21, 0x00


	//----- nvinfo : EIATTR_KPARAM_INFO
	.align		4
.L_9:
        /*0018*/ 	.byte	0x04, 0x17
        /*001a*/ 	.short	(.L_11 - .L_10)
.L_10:
        /*001c*/ 	.word	0x00000000
        /*0020*/ 	.short	0x0004
        /*0022*/ 	.short	0x0018
        /*0024*/ 	.byte	0x00, 0xf5, 0x21, 0x00


	//----- nvinfo : EIATTR_KPARAM_INFO
	.align		4
.L_11:
        /*0028*/ 	.byte	0x04, 0x17
        /*002a*/ 	.short	(.L_13 - .L_12)
.L_12:
        /*002c*/ 	.word	0x00000000
        /*0030*/ 	.short	0x0003
        /*0032*/ 	.short	0x0010
        /*0034*/ 	.byte	0x00, 0xf5, 0x21, 0x00


	//----- nvinfo : EIATTR_KPARAM_INFO
	.align		4
.L_13:
        /*0038*/ 	.byte	0x04, 0x17
        /*003a*/ 	.short	(.L_15 - .L_14)
.L_14:
        /*003c*/ 	.word	0x00000000
        /*0040*/ 	.short	0x0002
        /*0042*/ 	.short	0x0008
        /*0044*/ 	.byte	0x00, 0xf0, 0x11, 0x00


	//----- nvinfo : EIATTR_KPARAM_INFO
	.align		4
.L_15:
        /*0048*/ 	.byte	0x04, 0x17
        /*004a*/ 	.short	(.L_17 - .L_16)
.L_16:
        /*004c*/ 	.word	0x00000000
        /*0050*/ 	.short	0x0001
        /*0052*/ 	.short	0x0004
        /*0054*/ 	.byte	0x00, 0xf0, 0x11, 0x00


	//----- nvinfo : EIATTR_KPARAM_INFO
	.align		4
.L_17:
        /*0058*/ 	.byte	0x04, 0x17
        /*005a*/ 	.short	(.L_19 - .L_18)
.L_18:
        /*005c*/ 	.word	0x00000000
        /*0060*/ 	.short	0x0000
        /*0062*/ 	.short	0x0000
        /*0064*/ 	.byte	0x00, 0xf0, 0x11, 0x00


	//----- nvinfo : EIATTR_SPARSE_MMA_MASK
	.align		4
.L_19:
        /*0068*/ 	.byte	0x03, 0x50
        /*006a*/ 	.short	0x0000


	//----- nvinfo : EIATTR_MAXREG_COUNT
	.align		4
        /*006c*/ 	.byte	0x03, 0x1b
        /*006e*/ 	.short	0x00ff


	//----- nvinfo : EIATTR_NUM_BARRIERS
	.align		4
        /*0070*/ 	.byte	0x02, 0x4c
        /*0072*/ 	.byte	0x01
	.zero		1


	//----- nvinfo : EIATTR_MERCURY_ISA_VERSION
	.align		4
        /*0074*/ 	.byte	0x03, 0x5f
        /*0076*/ 	.short	0x0101


	//----- nvinfo : EIATTR_VRC_CTA_INIT_COUNT
	.align		4
        /*0078*/ 	.byte	0x02, 0x4a
	.zero		1
	.zero		1


	//----- nvinfo : EIATTR_EXIT_INSTR_OFFSETS
	.align		4
        /*007c*/ 	.byte	0x04, 0x1c
        /*007e*/ 	.short	(.L_21 - .L_20)


	//   ....[0]....
.L_20:
        /*0080*/ 	.word	0x00000850


	//   ....[1]....
        /*0084*/ 	.word	0x000008e0


	//----- nvinfo : EIATTR_CBANK_PARAM_SIZE
	.align		4
.L_21:
        /*0088*/ 	.byte	0x03, 0x19
        /*008a*/ 	.short	0x0028


	//----- nvinfo : EIATTR_PARAM_CBANK
	.align		4
        /*008c*/ 	.byte	0x04, 0x0a
        /*008e*/ 	.short	(.L_23 - .L_22)
	.align		4
.L_22:
        /*0090*/ 	.word	index@(.nv.constant0._Z15TiledMatrixMultiiiPiS_S_)
        /*0094*/ 	.short	0x0380
        /*0096*/ 	.short	0x0028


	//----- nvinfo : EIATTR_SW_WAR
	.align		4
.L_23:
        /*0098*/ 	.byte	0x04, 0x36
        /*009a*/ 	.short	(.L_25 - .L_24)
.L_24:
        /*009c*/ 	.word	0x00000008
.L_25:


//--------------------- .nv.callgraph             --------------------------
	.section	.nv.callgraph,"",@"SHT_CUDA_CALLGRAPH"
	.align	4
	.sectionentsize	8
	.align		4
        /*0000*/ 	.word	0x00000000
	.align		4
        /*0004*/ 	.word	0xffffffff
	.align		4
        /*0008*/ 	.word	0x00000000
	.align		4
        /*000c*/ 	.word	0xfffffffe
	.align		4
        /*0010*/ 	.word	0x00000000
	.align		4
        /*0014*/ 	.word	0xfffffffd
	.align		4
        /*0018*/ 	.word	0x00000000
	.align		4
        /*001c*/ 	.word	0xfffffffc


//--------------------- .text._Z15TiledMatrixMultiiiPiS_S_ --------------------------
	.section	.text._Z15TiledMatrixMultiiiPiS_S_,"ax",@progbits
	.align	128
        .global         _Z15TiledMatrixMultiiiPiS_S_
        .type           _Z15TiledMatrixMultiiiPiS_S_,@function
        .size           _Z15TiledMatrixMultiiiPiS_S_,(.L_x_3 - _Z15TiledMatrixMultiiiPiS_S_)
        .other          _Z15TiledMatrixMultiiiPiS_S_,@"STO_CUDA_ENTRY STV_DEFAULT"
_Z15TiledMatrixMultiiiPiS_S_:
.text._Z15TiledMatrixMultiiiPiS_S_:
[----:B------:R-:W-:Y:S01]  /*0000*/  LDC R1, c[0x0][0x37c] ;  /* 0x0000df00ff017b82 */ /* 0x000fe20000000800 */
[----:B------:R-:W0:Y:S01]  /*0010*/  S2R R5, SR_CTAID.Y ;  /* 0x0000000000057919 */ /* 0x000e220000002600 */
[----:B------:R-:W1:Y:S01]  /*0020*/  LDCU UR10, c[0x0][0x384] ;  /* 0x00007080ff0a77ac */ /* 0x000e620008000800 */
[----:B------:R-:W-:Y:S01]  /*0030*/  HFMA2 R23, -RZ, RZ, 0, 0 ;  /* 0x00000000ff177431 */ /* 0x000fe200000001ff */
[----:B------:R-:W0:Y:S01]  /*0040*/  S2R R0, SR_TID.Y ;  /* 0x0000000000007919 */ /* 0x000e220000002200 */
[----:B------:R-:W2:Y:S01]  /*0050*/  LDCU UR14, c[0x0][0x388] ;  /* 0x00007100ff0e77ac */ /* 0x000ea20008000800 */
[----:B------:R-:W3:Y:S01]  /*0060*/  S2R R2, SR_CTAID.X ;  /* 0x0000000000027919 */ /* 0x000ee20000002500 */
[----:B------:R-:W4:Y:S01]  /*0070*/  LDCU.64 UR8, c[0x0][0x358] ;  /* 0x00006b00ff0877ac */ /* 0x000f220008000a00 */
[----:B------:R-:W3:Y:S01]  /*0080*/  S2R R3, SR_TID.X ;  /* 0x0000000000037919 */ /* 0x000ee20000002100 */
[----:B-1----:R-:W-:Y:S01]  /*0090*/  UISETP.GE.AND UP0, UPT, UR10, 0x1, UPT ;  /* 0x000000010a00788c */ /* 0x002fe2000bf06270 */
[----:B0-----:R-:W-:-:S02]  /*00a0*/  LEA R24, R5, R0, 0x5 ;  /* 0x0000000005187211 */ /* 0x001fc400078e28ff */
[----:B---3--:R-:W-:-:S06]  /*00b0*/  LEA R21, R2, R3, 0x5 ;  /* 0x0000000302157211 */ /* 0x008fcc00078e28ff */
[----:B--2-4-:R-:W-:Y:S05]  /*00c0*/  BRA.U !UP0, `(.L_x_0) ;  /* 0x0000000508d47547 */ /* 0x014fea000b800000 */
[----:B------:R-:W0:Y:S01]  /*00d0*/  S2UR UR7, SR_CgaCtaId ;  /* 0x00000000000779c3 */ /* 0x000e220000008800 */
[----:B------:R-:W1:Y:S01]  /*00e0*/  LDCU UR11, c[0x0][0x388] ;  /* 0x00007100ff0b77ac */ /* 0x000e620008000800 */
[----:B------:R-:W-:Y:S01]  /*00f0*/  IMAD R16, R24, UR10, R3 ;  /* 0x0000000a18107c24 */ /* 0x000fe2000f8e0203 */
[----:B------:R-:W-:Y:S01]  /*0100*/  MOV R23, RZ ;  /* 0x000000ff00177202 */ /* 0x000fe20000000f00 */
[----:B------:R-:W2:Y:S01]  /*0110*/  LDCU UR12, c[0x0][0x380] ;  /* 0x00007000ff0c77ac */ /* 0x000ea20008000800 */
[----:B------:R-:W-:-:S03]  /*0120*/  MOV R7, R3 ;  /* 0x0000000300077202 */ /* 0x000fc60000000f00 */
[----:B------:R-:W3:Y:S01]  /*0130*/  LDC R4, c[0x0][0x388] ;  /* 0x0000e200ff047b82 */ /* 0x000ee20000000800 */
[----:B------:R-:W-:Y:S01]  /*0140*/  UMOV UR5, 0x400 ;  /* 0x0000040000057882 */ /* 0x000fe20000000000 */
[----:B------:R-:W-:Y:S01]  /*0150*/  UIADD3 UR4, UPT, UPT, UR10, 0x1f, URZ ;  /* 0x0000001f0a047890 */ /* 0x000fe2000fffe0ff */
[----:B------:R-:W-:Y:S01]  /*0160*/  MOV R6, R0 ;  /* 0x0000000000067202 */ /* 0x000fe20000000f00 */
[----:B------:R-:W-:Y:S02]  /*0170*/  UIADD3 UR6, UPT, UPT, UR5, 0x1000, URZ ;  /* 0x0000100005067890 */ /* 0x000fe4000fffe0ff */
[----:B------:R-:W-:Y:S01]  /*0180*/  USHF.R.U32.HI UR4, URZ, 0x5, UR4 ;  /* 0x00000005ff047899 */ /* 0x000fe20008011604 */
[----:B------:R-:W4:Y:S01]  /*0190*/  LDCU UR13, c[0x0][0x384] ;  /* 0x00007080ff0d77ac */ /* 0x000f220008000800 */
[----:B-1----:R-:W-:Y:S02]  /*01a0*/  IMAD R17, R0, UR11, R3 ;  /* 0x0000000b00117c24 */ /* 0x002fe4000f8e0203 */
[----:B------:R-:W-:Y:S01]  /*01b0*/  UIADD3 UR4, UPT, UPT, -UR4, URZ, URZ ;  /* 0x000000ff04047290 */ /* 0x000fe2000fffe1ff */
[----:B--2---:R-:W-:Y:S01]  /*01c0*/  ISETP.GE.AND P1, PT, R24, UR12, PT ;  /* 0x0000000c18007c0c */ /* 0x004fe2000bf26270 */
[----:B0-----:R-:W-:Y:S01]  /*01d0*/  ULEA UR5, UR7, UR5, 0x18 ;  /* 0x0000000507057291 */ /* 0x001fe2000f8ec0ff */
[----:B------:R-:W-:Y:S01]  /*01e0*/  LEA R17, R2, R17, 0x5 ;  /* 0x0000001102117211 */ /* 0x000fe200078e28ff */
[----:B------:R-:W-:-:S04]  /*01f0*/  ULEA UR6, UR7, UR6, 0x18 ;  /* 0x0000000607067291 */ /* 0x000fc8000f8ec0ff */
[C---:B------:R-:W-:Y:S02]  /*0200*/  LEA R22, R0.reuse, UR5, 0x7 ;  /* 0x0000000500167c11 */ /* 0x040fe4000f8e38ff */
[C---:B------:R-:W-:Y:S02]  /*0210*/  LEA R19, R3.reuse, UR6, 0x2 ;  /* 0x0000000603137c11 */ /* 0x040fe4000f8e10ff */
[----:B------:R-:W-:Y:S02]  /*0220*/  LEA R20, R3, R22, 0x2 ;  /* 0x0000001603147211 */ /* 0x000fe400078e10ff */
[----:B----4-:R-:W-:-:S07]  /*0230*/  LEA R18, R0, R19, 0x7 ;  /* 0x0000001300127211 */ /* 0x010fce00078e38ff */
.L_x_1:
[----:B------:R-:W-:Y:S01]  /*0240*/  ISETP.GE.U32.AND P0, PT, R6, UR13, PT ;  /* 0x0000000d06007c0c */ /* 0x000fe2000bf06070 */
[----:B------:R-:W-:Y:S01]  /*0250*/  HFMA2 R29, -RZ, RZ, 0, 0 ;  /* 0x00000000ff1d7431 */ /* 0x000fe200000001ff */
[----:B------:R-:W-:Y:S02]  /*0260*/  ISETP.GE.U32.OR P2, PT, R7, UR13, P1 ;  /* 0x0000000d07007c0c */ /* 0x000fe40008f46470 */
[----:B---3--:R-:W-:Y:S02]  /*0270*/  ISETP.GE.OR P0, PT, R21, R4, P0 ;  /* 0x000000041500720c */ /* 0x008fe40000706670 */
[----:B------:R-:W-:-:S09]  /*0280*/  MOV R27, RZ ;  /* 0x000000ff001b7202 */ /* 0x000fd20000000f00 */
[----:B------:R-:W0:Y:S08]  /*0290*/  @!P2 LDC.64 R10, c[0x0][0x390] ;  /* 0x0000e400ff0aab82 */ /* 0x000e300000000a00 */
[----:B------:R-:W1:Y:S01]  /*02a0*/  @!P0 LDC.64 R8, c[0x0][0x398] ;  /* 0x0000e600ff088b82 */ /* 0x000e620000000a00 */
[----:B0-----:R-:W-:-:S05]  /*02b0*/  @!P2 IMAD.WIDE.U32 R10, R16, 0x4, R10 ;  /* 0x00000004100aa825 */ /* 0x001fca00078e000a */
[----:B------:R-:W2:Y:S01]  /*02c0*/  @!P2 LDG.E R27, desc[UR8][R10.64] ;  /* 0x000000080a1ba981 */ /* 0x000ea2000c1e1900 */
[----:B-1----:R-:W-:-:S05]  /*02d0*/  @!P0 IMAD.WIDE.U32 R8, R17, 0x4, R8 ;  /* 0x0000000411088825 */ /* 0x002fca00078e0008 */
[----:B------:R-:W3:Y:S04]  /*02e0*/  @!P0 LDG.E R29, desc[UR8][R8.64] ;  /* 0x00000008081d8981 */ /* 0x000ee8000c1e1900 */
[----:B--2---:R-:W-:Y:S04]  /*02f0*/  STS [R20], R27 ;  /* 0x0000001b14007388 */ /* 0x004fe80000000800 */
[----:B---3--:R-:W-:Y:S01]  /*0300*/  STS [R18], R29 ;  /* 0x0000001d12007388 */ /* 0x008fe20000000800 */
[----:B------:R-:W-:Y:S06]  /*0310*/  BAR.SYNC.DEFER_BLOCKING 0x0 ;  /* 0x0000000000007b1d */ /* 0x000fec0000010000 */
[----:B------:R-:W-:Y:S04]  /*0320*/  LDS R26, [R19] ;  /* 0x00000000131a7984 */ /* 0x000fe80000000800 */
[----:B------:R-:W0:Y:S04]  /*0330*/  LDS.128 R12, [R22] ;  /* 0x00000000160c7984 */ /* 0x000e280000000c00 */
[----:B------:R-:W1:Y:S04]  /*0340*/  LDS R28, [R19+0x80] ;  /* 0x00008000131c7984 */ /* 0x000e680000000800 */
[----:B------:R-:W2:Y:S04]  /*0350*/  LDS R25, [R19+0x100] ;  /* 0x0001000013197984 */ /* 0x000ea80000000800 */
[----:B------:R-:W-:Y:S01]  /*0360*/  LDS.128 R8, [R22+0x10] ;  /* 0x0000100016087984 */ /* 0x000fe20000000c00 */
[----:B0-----:R-:W-:-:S03]  /*0370*/  IMAD R26, R12, R26, R23 ;  /* 0x0000001a0c1a7224 */ /* 0x001fc600078e0217 */
[----:B------:R-:W0:Y:S01]  /*0380*/  LDS R12, [R19+0x180] ;  /* 0x00018000130c7984 */ /* 0x000e220000000800 */
[----:B-1----:R-:W-:-:S03]  /*0390*/  IMAD R13, R28, R13, R26 ;  /* 0x0000000d1c0d7224 */ /* 0x002fc600078e021a */
[----:B------:R-:W1:Y:S04]  /*03a0*/  LDS R28, [R19+0x200] ;  /* 0x00020000131c7984 */ /* 0x000e680000000800 */
[----:B------:R-:W3:Y:S01]  /*03b0*/  LDS R26, [R19+0x280] ;  /* 0x00028000131a7984 */ /* 0x000ee20000000800 */
[----:B--2---:R-:W-:-:S03]  /*03c0*/  IMAD R13, R25, R14, R13 ;  /* 0x0000000e190d7224 */ /* 0x004fc600078e020d */
[----:B------:R-:W2:Y:S04]  /*03d0*/  LDS R23, [R19+0x300] ;  /* 0x0003000013177984 */ /* 0x000ea80000000800 */
[----:B------:R-:W-:Y:S01]  /*03e0*/  LDS R25, [R19+0x400] ;  /* 0x0004000013197984 */ /* 0x000fe20000000800 */
[----:B0-----:R-:W-:-:S04]  /*03f0*/  IMAD R13, R12, R15, R13 ;  /* 0x0000000f0c0d7224 */ /* 0x001fc800078e020d */
[----:B-1----:R-:W-:Y:S02]  /*0400*/  IMAD R13, R8, R28, R13 ;  /* 0x0000001c080d7224 */ /* 0x002fe400078e020d */
[----:B------:R-:W0:Y:S02]  /*0410*/  LDS R8, [R19+0x380] ;  /* 0x0003800013087984 */ /* 0x000e240000000800 */
[----:B---3--:R-:W-:Y:S02]  /*0420*/  IMAD R9, R26, R9, R13 ;  /* 0x000000091a097224 */ /* 0x008fe400078e020d */
[----:B------:R-:W1:Y:S04]  /*0430*/  LDS.128 R12, [R22+0x20] ;  /* 0x00002000160c7984 */ /* 0x000e680000000c00 */
[----:B------:R-:W3:Y:S01]  /*0440*/  LDS R26, [R19+0x480] ;  /* 0x00048000131a7984 */ /* 0x000ee20000000800 */
[----:B--2---:R-:W-:-:S03]  /*0450*/  IMAD R9, R23, R10, R9 ;  /* 0x0000000a17097224 */ /* 0x004fc600078e0209 */
[----:B------:R-:W2:Y:S01]  /*0460*/  LDS R23, [R19+0x500] ;  /* 0x0005000013177984 */ /* 0x000ea20000000800 */
[----:B0-----:R-:W-:-:S04]  /*0470*/  IMAD R9, R8, R11, R9 ;  /* 0x0000000b08097224 */ /* 0x001fc800078e0209 */
[----:B-1----:R-:W-:Y:S02]  /*0480*/  IMAD R9, R12, R25, R9 ;  /* 0x000000190c097224 */ /* 0x002fe400078e0209 */
[----:B------:R-:W0:Y:S02]  /*0490*/  LDS R12, [R19+0x580] ;  /* 0x00058000130c7984 */ /* 0x000e240000000800 */
[----:B---3--:R-:W-:Y:S02]  /*04a0*/  IMAD R13, R26, R13, R9 ;  /* 0x0000000d1a0d7224 */ /* 0x008fe400078e0209 */
[----:B------:R-:W-:Y:S04]  /*04b0*/  LDS R25, [R19+0x600] ;  /* 0x0006000013197984 */ /* 0x000fe80000000800 */
        /* <DEDUP_REMOVED lines=36> */
[----:B------:R-:W1:Y:S01]  /*0700*/  LDS.128 R8, [R22+0x70] ;  /* 0x0000700016087984 */ /* 0x000e620000000c00 */
[----:B--2---:R-:W-:-:S03]  /*0710*/  IMAD R23, R23, R14, R26 ;  /* 0x0000000e17177224 */ /* 0x004fc600078e021a */
[----:B------:R-:W2:Y:S04]  /*0720*/  LDS R25, [R19+0xe80] ;  /* 0x000e800013197984 */ /* 0x000ea80000000800 */
[----:B------:R-:W3:Y:S04]  /*0730*/  LDS R26, [R19+0xf00] ;  /* 0x000f0000131a7984 */ /* 0x000ee80000000800 */
[----:B------:R-:W4:Y:S01]  /*0740*/  LDS R14, [R19+0xf80] ;  /* 0x000f8000130e7984 */ /* 0x000f220000000800 */
[----:B------:R-:W-:-:S04]  /*0750*/  UIADD3 UR4, UPT, UPT, UR4, 0x1, URZ ;  /* 0x0000000104047890 */ /* 0x000fc8000fffe0ff */
[----:B------:R-:W-:Y:S01]  /*0760*/  UISETP.NE.AND UP0, UPT, UR4, URZ, UPT ;  /* 0x000000ff0400728c */ /* 0x000fe2000bf05270 */
[----:B0-----:R-:W-:-:S04]  /*0770*/  IMAD R12, R12, R15, R23 ;  /* 0x0000000f0c0c7224 */ /* 0x001fc800078e0217 */
[----:B-1----:R-:W-:-:S04]  /*0780*/  IMAD R8, R8, R13, R12 ;  /* 0x0000000d08087224 */ /* 0x002fc800078e020c */
[----:B--2---:R-:W-:-:S04]  /*0790*/  IMAD R9, R25, R9, R8 ;  /* 0x0000000919097224 */ /* 0x004fc800078e0208 */
[----:B---3--:R-:W-:Y:S01]  /*07a0*/  IMAD R9, R26, R10, R9 ;  /* 0x0000000a1a097224 */ /* 0x008fe200078e0209 */
[----:B------:R-:W-:Y:S02]  /*07b0*/  IADD3 R6, PT, PT, R6, 0x20, RZ ;  /* 0x0000002006067810 */ /* 0x000fe40007ffe0ff */
[----:B------:R-:W-:Y:S01]  /*07c0*/  IADD3 R7, PT, PT, R7, 0x20, RZ ;  /* 0x0000002007077810 */ /* 0x000fe20007ffe0ff */
[----:B----4-:R-:W-:Y:S01]  /*07d0*/  IMAD R23, R14, R11, R9 ;  /* 0x0000000b0e177224 */ /* 0x010fe200078e0209 */
[----:B------:R-:W-:Y:S02]  /*07e0*/  IADD3 R16, PT, PT, R16, 0x20, RZ ;  /* 0x0000002010107810 */ /* 0x000fe40007ffe0ff */
[----:B------:R-:W-:Y:S01]  /*07f0*/  LEA R17, R4, R17, 0x5 ;  /* 0x0000001104117211 */ /* 0x000fe200078e28ff */
[----:B------:R-:W-:Y:S06]  /*0800*/  BAR.SYNC.DEFER_BLOCKING 0x0 ;  /* 0x0000000000007b1d */ /* 0x000fec0000010000 */
[----:B------:R-:W-:Y:S05]  /*0810*/  BRA.U UP0, `(.L_x_1) ;  /* 0xfffffff900887547 */ /* 0x000fea000b83ffff */
.L_x_0:
[----:B------:R-:W0:Y:S01]  /*0820*/  LDCU UR4, c[0x0][0x380] ;  /* 0x00007000ff0477ac */ /* 0x000e220008000800 */
[----:B------:R-:W-:-:S04]  /*0830*/  ISETP.GE.AND P0, PT, R21, UR14, PT ;  /* 0x0000000e15007c0c */ /* 0x000fc8000bf06270 */
[----:B0-----:R-:W-:-:S13]  /*0840*/  ISETP.GE.OR P0, PT, R24, UR4, P0 ;  /* 0x0000000418007c0c */ /* 0x001fda0008706670 */
[----:B------:R-:W-:Y:S05]  /*0850*/  @P0 EXIT ;  /* 0x000000000000094d */ /* 0x000fea0003800000 */
[----:B------:R-:W0:Y:S01]  /*0860*/  LDCU UR4, c[0x0][0x364] ;  /* 0x00006c80ff0477ac */ /* 0x000e220008000800 */
[----:B------:R-:W1:Y:S01]  /*0870*/  LDC.64 R6, c[0x0][0x3a0] ;  /* 0x0000e800ff067b82 */ /* 0x000e620000000a00 */
[----:B------:R-:W2:Y:S01]  /*0880*/  LDCU UR5, c[0x0][0x360] ;  /* 0x00006c00ff0577ac */ /* 0x000ea20008000800 */
[----:B0-----:R-:W-:Y:S02]  /*0890*/  IMAD R0, R5, UR4, R0 ;  /* 0x0000000405007c24 */ /* 0x001fe4000f8e0200 */
[----:B--2---:R-:W-:-:S04]  /*08a0*/  IMAD R3, R2, UR5, R3 ;  /* 0x0000000502037c24 */ /* 0x004fc8000f8e0203 */
[----:B------:R-:W-:-:S04]  /*08b0*/  IMAD R3, R0, UR14, R3 ;  /* 0x0000000e00037c24 */ /* 0x000fc8000f8e0203 */
[----:B-1----:R-:W-:-:S05]  /*08c0*/  IMAD.WIDE.U32 R2, R3, 0x4, R6 ;  /* 0x0000000403027825 */ /* 0x002fca00078e0006 */
[----:B------:R-:W-:Y:S01]  /*08d0*/  STG.E desc[UR8][R2.64], R23 ;  /* 0x0000001702007986 */ /* 0x000fe2000c101908 */
[----:B------:R-:W-:Y:S05]  /*08e0*/  EXIT ;  /* 0x000000000000794d */ /* 0x000fea0003800000 */
.L_x_2:
[----:B------:R-:W-:-:S00]  /*08f0*/  BRA `(.L_x_2) ;  /* 0xfffffffc00fc7947 */ /* 0x000fc0000383ffff */
[----:B------:R-:W-:-:S00]  /*0900*/  NOP ;  /* 0x0000000000007918 */ /* 0x000fc00000000000 */
[----:B------:R-:W-:-:S00]  /*0910*/  NOP ;  /* 0x0000000000007918 */ /* 0x000fc00000000000 */
[----:B------:R-:W-:-:S00]  /*0920*/  NOP ;  /* 0x0000000000007918 */ /* 0x000fc00000000000 */
[----:B------:R-:W-:-:S00]  /*0930*/  NOP ;  /* 0x0000000000007918 */ /* 0x000fc00000000000 */
[----:B------:R-:W-:-:S00]  /*0940*/  NOP ;  /* 0x0000000000007918 */ /* 0x000fc00000000000 */
[----:B------:R-:W-:-:S00]  /*0950*/  NOP ;  /* 0x0000000000007918 */ /* 0x000fc00000000000 */
[----:B------:R-:W-:-:S00]  /*0960*/  NOP ;  /* 0x0000000000007918 */ /* 0x000fc00000000000 */
[----:B------:R-:W-:-:S00]  /*0970*/  NOP ;  /* 0x0000000000007918 */ /* 0x000fc00000000000 */
.L_x_3:


//--------------------- .nv.shared._Z15TiledMatrixMultiiiPiS_S_ --------------------------
	.section	.nv.shared._Z15TiledMatrixMultiiiPiS_S_,"aw",@nobits
	.sectionflags	@""
	.align	4
.nv.shared._Z15TiledMatrixMultiiiPiS_S_:
	.zero		9216


//--------------------- .nv.shared.reserved.0     --------------------------
	.section	.nv.shared.reserved.0,"aw",@nobits
	.weak		__nv_reservedSMEM_offset_0_alias
	.size		__nv_reservedSMEM_offset_0_alias, 0, 64
	.other		__nv_reservedSMEM_offset_0_alias,@"STO_CUDA_RESERVED_SHARED STV_DEFAULT"
__nv_reservedSMEM_offset_0_alias:
	.zero		0
	.zero		64


//--------------------- .nv.constant0._Z15TiledMatrixMultiiiPiS_S_ --------------------------
	.section	.nv.constant0._Z15TiledMatrixMultiiiPiS_S_,"a",@progbits
	.sectionflags	@""
	.align	4
.nv.constant0._Z15TiledMatrixMultiiiPiS_S_:
	.zero		936


//--------------------- SYMBOLS --------------------------

	.type		.nv.reservedSmem.offset0,@object
	.size		.nv.reservedSmem.offset0,0x4
	.type		.nv.reservedSmem.cap,@object
	.size		.nv.reservedSmem.cap,0x4
